//
// Generated by NVIDIA NVVM Compiler
//
// Compiler Build ID: CL-36424714
// Cuda compilation tools, release 13.0, V13.0.88
// Based on NVVM 20.0.0
//

.version 9.0
.target sm_100
.address_size 64

	// .globl	_Z6assignPjj

.visible .entry _Z6assignPjj(
	.param .u64 .ptr .align 1 _Z6assignPjj_param_0,
	.param .u32 _Z6assignPjj_param_1
)
{
	.reg .b32 	%r<2>;
	.reg .b64 	%rd<3>;

	ld.param.u64 	%rd1, [_Z6assignPjj_param_0];
	ld.param.u32 	%r1, [_Z6assignPjj_param_1];
	cvta.to.global.u64 	%rd2, %rd1;
	st.global.u32 	[%rd2], %r1;
	ret;

}
	// .globl	_Z7uphill1PjPhS0_ll
.visible .entry _Z7uphill1PjPhS0_ll(
	.param .u64 .ptr .align 1 _Z7uphill1PjPhS0_ll_param_0,
	.param .u64 .ptr .align 1 _Z7uphill1PjPhS0_ll_param_1,
	.param .u64 .ptr .align 1 _Z7uphill1PjPhS0_ll_param_2,
	.param .u64 _Z7uphill1PjPhS0_ll_param_3,
	.param .u64 _Z7uphill1PjPhS0_ll_param_4
)
{
	.reg .pred 	%p<5>;
	.reg .b16 	%rs<7>;
	.reg .b32 	%r<11>;
	.reg .b64 	%rd<27>;

	ld.param.u64 	%rd9, [_Z7uphill1PjPhS0_ll_param_0];
	ld.param.u64 	%rd12, [_Z7uphill1PjPhS0_ll_param_2];
	ld.param.u64 	%rd10, [_Z7uphill1PjPhS0_ll_param_3];
	ld.param.u64 	%rd11, [_Z7uphill1PjPhS0_ll_param_4];
	cvta.to.global.u64 	%rd1, %rd12;
	mov.u32 	%r1, %ctaid.x;
	mov.u32 	%r2, %ntid.x;
	mov.u32 	%r3, %tid.x;
	mad.lo.s32 	%r4, %r1, %r2, %r3;
	cvt.u64.u32 	%rd2, %r4;
	add.s64 	%rd3, %rd11, %rd2;
	setp.ge.s64 	%p1, %rd3, %rd10;
	@%p1 bra 	$L__BB1_8;
	shl.b64 	%rd4, %rd11, 1;
	and.b64  	%rd13, %rd4, -4294967296;
	setp.ne.s64 	%p2, %rd13, 0;
	@%p2 bra 	$L__BB1_3;
	cvt.u32.u64 	%r5, %rd4;
	cvt.u32.u64 	%r6, %rd2;
	rem.u32 	%r7, %r6, %r5;
	cvt.u64.u32 	%rd26, %r7;
	bra.uni 	$L__BB1_4;
$L__BB1_3:
	rem.s64 	%rd26, %rd2, %rd4;
$L__BB1_4:
	setp.ne.s64 	%p3, %rd26, 0;
	@%p3 bra 	$L__BB1_8;
	not.b64 	%rd14, %rd2;
	add.s64 	%rd15, %rd10, %rd14;
	add.s64 	%rd8, %rd1, %rd15;
	ld.global.u8 	%rs6, [%rd8];
	setp.ne.s16 	%p4, %rs6, 0;
	@%p4 bra 	$L__BB1_7;
	not.b64 	%rd16, %rd3;
	add.s64 	%rd17, %rd10, %rd16;
	cvta.to.global.u64 	%rd18, %rd9;
	shl.b64 	%rd19, %rd17, 2;
	add.s64 	%rd20, %rd18, %rd19;
	ld.global.u32 	%r8, [%rd20];
	shl.b64 	%rd21, %rd11, 2;
	add.s64 	%rd22, %rd20, %rd21;
	ld.global.u32 	%r9, [%rd22];
	add.s32 	%r10, %r9, %r8;
	st.global.u32 	[%rd22], %r10;
	ld.global.u8 	%rs6, [%rd8];
$L__BB1_7:
	not.b64 	%rd23, %rd3;
	add.s64 	%rd24, %rd10, %rd23;
	add.s64 	%rd25, %rd1, %rd24;
	ld.global.u8 	%rs4, [%rd25];
	or.b16  	%rs5, %rs6, %rs4;
	st.global.u8 	[%rd8], %rs5;
$L__BB1_8:
	ret;

}
	// .globl	_Z9downhill1PjPhS0_ll
.visible .entry _Z9downhill1PjPhS0_ll(
	.param .u64 .ptr .align 1 _Z9downhill1PjPhS0_ll_param_0,
	.param .u64 .ptr .align 1 _Z9downhill1PjPhS0_ll_param_1,
	.param .u64 .ptr .align 1 _Z9downhill1PjPhS0_ll_param_2,
	.param .u64 _Z9downhill1PjPhS0_ll_param_3,
	.param .u64 _Z9downhill1PjPhS0_ll_param_4
)
{
	.reg .pred 	%p<6>;
	.reg .b16 	%rs<4>;
	.reg .b32 	%r<12>;
	.reg .b64 	%rd<26>;

	ld.param.u64 	%rd9, [_Z9downhill1PjPhS0_ll_param_0];
	ld.param.u64 	%rd10, [_Z9downhill1PjPhS0_ll_param_1];
	ld.param.u64 	%rd11, [_Z9downhill1PjPhS0_ll_param_2];
	ld.param.u64 	%rd12, [_Z9downhill1PjPhS0_ll_param_3];
	ld.param.u64 	%rd13, [_Z9downhill1PjPhS0_ll_param_4];
	mov.u32 	%r3, %ctaid.x;
	mov.u32 	%r4, %ntid.x;
	mov.u32 	%r5, %tid.x;
	mad.lo.s32 	%r6, %r3, %r4, %r5;
	cvt.u64.u32 	%rd1, %r6;
	add.s64 	%rd2, %rd13, %rd1;
	setp.le.s64 	%p1, %rd12, %rd2;
	@%p1 bra 	$L__BB2_11;
	shl.b64 	%rd3, %rd13, 1;
	and.b64  	%rd14, %rd3, -4294967296;
	setp.ne.s64 	%p2, %rd14, 0;
	@%p2 bra 	$L__BB2_3;
	cvt.u32.u64 	%r7, %rd3;
	cvt.u32.u64 	%r8, %rd1;
	rem.u32 	%r9, %r8, %r7;
	cvt.u64.u32 	%rd25, %r9;
	bra.uni 	$L__BB2_4;
$L__BB2_3:
	rem.s64 	%rd25, %rd1, %rd3;
$L__BB2_4:
	setp.ne.s64 	%p3, %rd25, 0;
	@%p3 bra 	$L__BB2_11;
	not.b64 	%rd15, %rd2;
	add.s64 	%rd16, %rd12, %rd15;
	cvta.to.global.u64 	%rd17, %rd9;
	shl.b64 	%rd18, %rd16, 2;
	add.s64 	%rd19, %rd17, %rd18;
	ld.global.u32 	%r1, [%rd19];
	shl.b64 	%rd20, %rd13, 2;
	add.s64 	%rd7, %rd19, %rd20;
	ld.global.u32 	%r2, [%rd7];
	st.global.u32 	[%rd19], %r2;
	sub.s64 	%rd21, %rd12, %rd2;
	cvta.to.global.u64 	%rd22, %rd10;
	add.s64 	%rd23, %rd22, %rd21;
	ld.global.u8 	%rs1, [%rd23];
	setp.ne.s16 	%p4, %rs1, 1;
	cvta.to.global.u64 	%rd24, %rd11;
	add.s64 	%rd8, %rd24, %rd16;
	@%p4 bra 	$L__BB2_7;
	mov.b32 	%r11, 0;
	st.global.u32 	[%rd7], %r11;
	bra.uni 	$L__BB2_10;
$L__BB2_7:
	ld.global.u8 	%rs2, [%rd8];
	setp.ne.s16 	%p5, %rs2, 1;
	@%p5 bra 	$L__BB2_9;
	st.global.u32 	[%rd7], %r1;
	bra.uni 	$L__BB2_10;
$L__BB2_9:
	add.s32 	%r10, %r2, %r1;
	st.global.u32 	[%rd7], %r10;
$L__BB2_10:
	mov.b16 	%rs3, 0;
	st.global.u8 	[%rd8], %rs3;
$L__BB2_11:
	ret;

}


// ===== COMPILED SASS (sm_100) =====

	.target	sm_100

	.elftype	@"ET_EXEC"


//--------------------- .note.nv.tkinfo           --------------------------
	.section	.note.nv.tkinfo,"",@"SHT_NOTE"
	.sectionflags	@"SHF_NOTE_NV_TKINFO"
	.tkinfo
        /*0018*/ 	.word	0x00000002
        /*0030*/ 	.string	""
        /*0030*/ 	.string	"ptxas"
        /*0030*/ 	.string	"Cuda compilation tools, release 13.0, V13.0.88"
        /*0030*/ 	.string	"Build cuda_13.0.r13.0/compiler.36424714_0"
        /*0030*/ 	.string	"-arch sm_100 -m 64 "



//--------------------- .note.nv.cuinfo           --------------------------
	.section	.note.nv.cuinfo,"",@"SHT_NOTE"
	.sectionflags	@"SHF_NOTE_NV_CUINFO"
        /*0018*/ 	.short	0x0002
        /*001a*/ 	.short	0x0064
        /*001c*/ 	.short	0x0082
	.zero		2


//--------------------- .nv.info                  --------------------------
	.section	.nv.info,"",@"SHT_CUDA_INFO"
	.align	4


	//----- nvinfo : EIATTR_REGCOUNT
	.align		4
        /*0000*/ 	.byte	0x04, 0x2f
        /*0002*/ 	.short	(.L_1 - .L_0)
	.align		4
.L_0:
        /*0004*/ 	.word	index@(_Z6assignPjj)
        /*0008*/ 	.word	0x00000008


	//----- nvinfo : EIATTR_FRAME_SIZE
	.align		4
.L_1:
        /*000c*/ 	.byte	0x04, 0x11
        /*000e*/ 	.short	(.L_3 - .L_2)
	.align		4
.L_2:
        /*0010*/ 	.word	index@(_Z6assignPjj)
        /*0014*/ 	.word	0x00000000


	//----- nvinfo : EIATTR_REGCOUNT
	.align		4
.L_3:
        /*0018*/ 	.byte	0x04, 0x2f
        /*001a*/ 	.short	(.L_5 - .L_4)
	.align		4
.L_4:
        /*001c*/ 	.word	index@(_Z7uphill1PjPhS0_ll)
        /*0020*/ 	.word	0x00000014


	//----- nvinfo : EIATTR_FRAME_SIZE
	.align		4
.L_5:
        /*0024*/ 	.byte	0x04, 0x11
        /*0026*/ 	.short	(.L_7 - .L_6)
	.align		4
.L_6:
        /*0028*/ 	.word	index@($__internal_1_$__cuda_sm20_rem_s64)
        /*002c*/ 	.word	0x00000000


	//----- nvinfo : EIATTR_FRAME_SIZE
	.align		4
.L_7:
        /*0030*/ 	.byte	0x04, 0x11
        /*0032*/ 	.short	(.L_9 - .L_8)
	.align		4
.L_8:
        /*0034*/ 	.word	index@(_Z7uphill1PjPhS0_ll)
        /*0038*/ 	.word	0x00000000


	//----- nvinfo : EIATTR_REGCOUNT
	.align		4
.L_9:
        /*003c*/ 	.byte	0x04, 0x2f
        /*003e*/ 	.short	(.L_11 - .L_10)
	.align		4
.L_10:
        /*0040*/ 	.word	index@(_Z9downhill1PjPhS0_ll)
        /*0044*/ 	.word	0x00000012


	//----- nvinfo : EIATTR_FRAME_SIZE
	.align		4
.L_11:
        /*0048*/ 	.byte	0x04, 0x11
        /*004a*/ 	.short	(.L_13 - .L_12)
	.align		4
.L_12:
        /*004c*/ 	.word	index@($__internal_0_$__cuda_sm20_rem_s64)
        /*0050*/ 	.word	0x00000000


	//----- nvinfo : EIATTR_FRAME_SIZE
	.align		4
.L_13:
        /*0054*/ 	.byte	0x04, 0x11
        /*0056*/ 	.short	(.L_15 - .L_14)
	.align		4
.L_14:
        /*0058*/ 	.word	index@(_Z9downhill1PjPhS0_ll)
        /*005c*/ 	.word	0x00000000


	//----- nvinfo : EIATTR_MIN_STACK_SIZE
	.align		4
.L_15:
        /*0060*/ 	.byte	0x04, 0x12
        /*0062*/ 	.short	(.L_17 - .L_16)
	.align		4
.L_16:
        /*0064*/ 	.word	index@(_Z9downhill1PjPhS0_ll)
        /*0068*/ 	.word	0x00000000


	//----- nvinfo : EIATTR_MIN_STACK_SIZE
	.align		4
.L_17:
        /*006c*/ 	.byte	0x04, 0x12
        /*006e*/ 	.short	(.L_19 - .L_18)
	.align		4
.L_18:
        /*0070*/ 	.word	index@(_Z7uphill1PjPhS0_ll)
        /*0074*/ 	.word	0x00000000


	//----- nvinfo : EIATTR_MIN_STACK_SIZE
	.align		4
.L_19:
        /*0078*/ 	.byte	0x04, 0x12
        /*007a*/ 	.short	(.L_21 - .L_20)
	.align		4
.L_20:
        /*007c*/ 	.word	index@(_Z6assignPjj)
        /*0080*/ 	.word	0x00000000
.L_21:


//--------------------- .nv.compat                --------------------------
	.section	.nv.compat,"",@"SHT_CUDA_COMPAT_INFO"
	.align	4
        /*0000*/ 	.byte	0x02, 0x09, 0x00, 0x00, 0x02, 0x02, 0x01, 0x00, 0x02, 0x05, 0x05, 0x00, 0x03, 0x07, 0x01, 0x01
        /*0010*/ 	.byte	0x02, 0x03, 0x00, 0x00, 0x02, 0x06, 0x01, 0x00, 0x04, 0x0b, 0x08, 0x00, 0x09, 0x00, 0x00, 0x00
        /*0020*/ 	.byte	0x00, 0x00, 0x00, 0x00


//--------------------- .nv.info._Z9downhill1PjPhS0_ll --------------------------
	.section	.nv.info._Z9downhill1PjPhS0_ll,"",@"SHT_CUDA_INFO"
	.sectionflags	@""
	.align	4


	//----- nvinfo : EIATTR_CUDA_API_VERSION
	.align		4
        /*0000*/ 	.byte	0x04, 0x37
        /*0002*/ 	.short	(.L_23 - .L_22)
.L_22:
        /*0004*/ 	.word	0x00000082


	//----- nvinfo : EIATTR_KPARAM_INFO
	.align		4
.L_23:
        /*0008*/ 	.byte	0x04, 0x17
        /*000a*/ 	.short	(.L_25 - .L_24)
.L_24:
        /*000c*/ 	.word	0x00000000
        /*0010*/ 	.short	0x0004
        /*0012*/ 	.short	0x0020
        /*0014*/ 	.byte	0x00, 0xf0, 0x21, 0x00


	//----- nvinfo : EIATTR_KPARAM_INFO
	.align		4
.L_25:
        /*0018*/ 	.byte	0x04, 0x17
        /*001a*/ 	.short	(.L_27 - .L_26)
.L_26:
        /*001c*/ 	.word	0x00000000
        /*0020*/ 	.short	0x0003
        /*0022*/ 	.short	0x0018
        /*0024*/ 	.byte	0x00, 0xf0, 0x21, 0x00


	//----- nvinfo : EIATTR_KPARAM_INFO
	.align		4
.L_27:
        /*0028*/ 	.byte	0x04, 0x17
        /*002a*/ 	.short	(.L_29 - .L_28)
.L_28:
        /*002c*/ 	.word	0x00000000
        /*0030*/ 	.short	0x0002
        /*0032*/ 	.short	0x0010
        /*0034*/ 	.byte	0x00, 0xf5, 0x21, 0x00


	//----- nvinfo : EIATTR_KPARAM_INFO
	.align		4
.L_29:
        /*0038*/ 	.byte	0x04, 0x17
        /*003a*/ 	.short	(.L_31 - .L_30)
.L_30:
        /*003c*/ 	.word	0x00000000
        /*0040*/ 	.short	0x0001
        /*0042*/ 	.short	0x0008
        /*0044*/ 	.byte	0x00, 0xf5, 0x21, 0x00


	//----- nvinfo : EIATTR_KPARAM_INFO
	.align		4
.L_31:
        /*0048*/ 	.byte	0x04, 0x17
        /*004a*/ 	.short	(.L_33 - .L_32)
.L_32:
        /*004c*/ 	.word	0x00000000
        /*0050*/ 	.short	0x0000
        /*0052*/ 	.short	0x0000
        /*0054*/ 	.byte	0x00, 0xf5, 0x21, 0x00


	//----- nvinfo : EIATTR_SPARSE_MMA_MASK
	.align		4
.L_33:
        /*0058*/ 	.byte	0x03, 0x50
        /*005a*/ 	.short	0x0000


	//----- nvinfo : EIATTR_MAXREG_COUNT
	.align		4
        /*005c*/ 	.byte	0x03, 0x1b
        /*005e*/ 	.short	0x00ff


	//----- nvinfo : EIATTR_MERCURY_ISA_VERSION
	.align		4
        /*0060*/ 	.byte	0x03, 0x5f
        /*0062*/ 	.short	0x0101


	//----- nvinfo : EIATTR_VRC_CTA_INIT_COUNT
	.align		4
        /*0064*/ 	.byte	0x02, 0x4a
	.zero		1
	.zero		1


	//----- nvinfo : EIATTR_EXIT_INSTR_OFFSETS
	.align		4
        /*0068*/ 	.byte	0x04, 0x1c
        /*006a*/ 	.short	(.L_35 - .L_34)


	//   ....[0]....
.L_34:
        /*006c*/ 	.word	0x000000b0


	//   ....[1]....
        /*0070*/ 	.word	0x00000280


	//   ....[2]....
        /*0074*/ 	.word	0x000004a0


	//----- nvinfo : EIATTR_CRS_STACK_SIZE
	.align		4
.L_35:
        /*0078*/ 	.byte	0x04, 0x1e
        /*007a*/ 	.short	(.L_37 - .L_36)
.L_36:
        /*007c*/ 	.word	0x00000000


	//----- nvinfo : EIATTR_CBANK_PARAM_SIZE
	.align		4
.L_37:
        /*0080*/ 	.byte	0x03, 0x19
        /*0082*/ 	.short	0x0028


	//----- nvinfo : EIATTR_PARAM_CBANK
	.align		4
        /*0084*/ 	.byte	0x04, 0x0a
        /*0086*/ 	.short	(.L_39 - .L_38)
	.align		4
.L_38:
        /*0088*/ 	.word	index@(.nv.constant0._Z9downhill1PjPhS0_ll)
        /*008c*/ 	.short	0x0380
        /*008e*/ 	.short	0x0028


	//----- nvinfo : EIATTR_SW_WAR
	.align		4
.L_39:
        /*0090*/ 	.byte	0x04, 0x36
        /*0092*/ 	.short	(.L_41 - .L_40)
.L_40:
        /*0094*/ 	.word	0x00000008
.L_41:


//--------------------- .nv.info._Z7uphill1PjPhS0_ll --------------------------
	.section	.nv.info._Z7uphill1PjPhS0_ll,"",@"SHT_CUDA_INFO"
	.sectionflags	@""
	.align	4


	//----- nvinfo : EIATTR_CUDA_API_VERSION
	.align		4
        /*0000*/ 	.byte	0x04, 0x37
        /*0002*/ 	.short	(.L_43 - .L_42)
.L_42:
        /*0004*/ 	.word	0x00000082


	//----- nvinfo : EIATTR_KPARAM_INFO
	.align		4
.L_43:
        /*0008*/ 	.byte	0x04, 0x17
        /*000a*/ 	.short	(.L_45 - .L_44)
.L_44:
        /*000c*/ 	.word	0x00000000
        /*0010*/ 	.short	0x0004
        /*0012*/ 	.short	0x0020
        /*0014*/ 	.byte	0x00, 0xf0, 0x21, 0x00


	//----- nvinfo : EIATTR_KPARAM_INFO
	.align		4
.L_45:
        /*0018*/ 	.byte	0x04, 0x17
        /*001a*/ 	.short	(.L_47 - .L_46)
.L_46:
        /*001c*/ 	.word	0x00000000
        /*0020*/ 	.short	0x0003
        /*0022*/ 	.short	0x0018
        /*0024*/ 	.byte	0x00, 0xf0, 0x21, 0x00


	//----- nvinfo : EIATTR_KPARAM_INFO
	.align		4
.L_47:
        /*0028*/ 	.byte	0x04, 0x17
        /*002a*/ 	.short	(.L_49 - .L_48)
.L_48:
        /*002c*/ 	.word	0x00000000
        /*0030*/ 	.short	0x0002
        /*0032*/ 	.short	0x0010
        /*0034*/ 	.byte	0x00, 0xf5, 0x21, 0x00


	//----- nvinfo : EIATTR_KPARAM_INFO
	.align		4
.L_49:
        /*0038*/ 	.byte	0x04, 0x17
        /*003a*/ 	.short	(.L_51 - .L_50)
.L_50:
        /*003c*/ 	.word	0x00000000
        /*0040*/ 	.short	0x0001
        /*0042*/ 	.short	0x0008
        /*0044*/ 	.byte	0x00, 0xf5, 0x21, 0x00


	//----- nvinfo : EIATTR_KPARAM_INFO
	.align		4
.L_51:
        /*0048*/ 	.byte	0x04, 0x17
        /*004a*/ 	.short	(.L_53 - .L_52)
.L_52:
        /*004c*/ 	.word	0x00000000
        /*0050*/ 	.short	0x0000
        /*0052*/ 	.short	0x0000
        /*0054*/ 	.byte	0x00, 0xf5, 0x21, 0x00


	//----- nvinfo : EIATTR_SPARSE_MMA_MASK
	.align		4
.L_53:
        /*0058*/ 	.byte	0x03, 0x50
        /*005a*/ 	.short	0x0000


	//----- nvinfo : EIATTR_MAXREG_COUNT
	.align		4
        /*005c*/ 	.byte	0x03, 0x1b
        /*005e*/ 	.short	0x00ff


	//----- nvinfo : EIATTR_MERCURY_ISA_VERSION
	.align		4
        /*0060*/ 	.byte	0x03, 0x5f
        /*0062*/ 	.short	0x0101


	//----- nvinfo : EIATTR_VRC_CTA_INIT_COUNT
	.align		4
        /*0064*/ 	.byte	0x02, 0x4a
	.zero		1
	.zero		1


	//----- nvinfo : EIATTR_EXIT_INSTR_OFFSETS
	.align		4
        /*0068*/ 	.byte	0x04, 0x1c
        /*006a*/ 	.short	(.L_55 - .L_54)


	//   ....[0]....
.L_54:
        /*006c*/ 	.word	0x000000b0


	//   ....[1]....
        /*0070*/ 	.word	0x00000280


	//   ....[2]....
        /*0074*/ 	.word	0x00000460


	//----- nvinfo : EIATTR_CRS_STACK_SIZE
	.align		4
.L_55:
        /*0078*/ 	.byte	0x04, 0x1e
        /*007a*/ 	.short	(.L_57 - .L_56)
.L_56:
        /*007c*/ 	.word	0x00000000


	//----- nvinfo : EIATTR_CBANK_PARAM_SIZE
	.align		4
.L_57:
        /*0080*/ 	.byte	0x03, 0x19
        /*0082*/ 	.short	0x0028


	//----- nvinfo : EIATTR_PARAM_CBANK
	.align		4
        /*0084*/ 	.byte	0x04, 0x0a
        /*0086*/ 	.short	(.L_59 - .L_58)
	.align		4
.L_58:
        /*0088*/ 	.word	index@(.nv.constant0._Z7uphill1PjPhS0_ll)
        /*008c*/ 	.short	0x0380
        /*008e*/ 	.short	0x0028


	//----- nvinfo : EIATTR_SW_WAR
	.align		4
.L_59:
        /*0090*/ 	.byte	0x04, 0x36
        /*0092*/ 	.short	(.L_61 - .L_60)
.L_60:
        /*0094*/ 	.word	0x00000008
.L_61:


//--------------------- .nv.info._Z6assignPjj     --------------------------
	.section	.nv.info._Z6assignPjj,"",@"SHT_CUDA_INFO"
	.sectionflags	@""
	.align	4


	//----- nvinfo : EIATTR_CUDA_API_VERSION
	.align		4
        /*0000*/ 	.byte	0x04, 0x37
        /*0002*/ 	.short	(.L_63 - .L_62)
.L_62:
        /*0004*/ 	.word	0x00000082


	//----- nvinfo : EIATTR_KPARAM_INFO
	.align		4
.L_63:
        /*0008*/ 	.byte	0x04, 0x17
        /*000a*/ 	.short	(.L_65 - .L_64)
.L_64:
        /*000c*/ 	.word	0x00000000
        /*0010*/ 	.short	0x0001
        /*0012*/ 	.short	0x0008
        /*0014*/ 	.byte	0x00, 0xf0, 0x11, 0x00


	//----- nvinfo : EIATTR_KPARAM_INFO
	.align		4
.L_65:
        /*0018*/ 	.byte	0x04, 0x17
        /*001a*/ 	.short	(.L_67 - .L_66)
.L_66:
        /*001c*/ 	.word	0x00000000
        /*0020*/ 	.short	0x0000
        /*0022*/ 	.short	0x0000
        /*0024*/ 	.byte	0x00, 0xf5, 0x21, 0x00


	//----- nvinfo : EIATTR_SPARSE_MMA_MASK
	.align		4
.L_67:
        /*0028*/ 	.byte	0x03, 0x50
        /*002a*/ 	.short	0x0000


	//----- nvinfo : EIATTR_MAXREG_COUNT
	.align		4
        /*002c*/ 	.byte	0x03, 0x1b
        /*002e*/ 	.short	0x00ff


	//----- nvinfo : EIATTR_MERCURY_ISA_VERSION
	.align		4
        /*0030*/ 	.byte	0x03, 0x5f
        /*0032*/ 	.short	0x0101


	//----- nvinfo : EIATTR_VRC_CTA_INIT_COUNT
	.align		4
        /*0034*/ 	.byte	0x02, 0x4a
	.zero		1
	.zero		1


	//----- nvinfo : EIATTR_EXIT_INSTR_OFFSETS
	.align		4
        /*0038*/ 	.byte	0x04, 0x1c
        /*003a*/ 	.short	(.L_69 - .L_68)


	//   ....[0]....
.L_68:
        /*003c*/ 	.word	0x00000050


	//----- nvinfo : EIATTR_CBANK_PARAM_SIZE
	.align		4
.L_69:
        /*0040*/ 	.byte	0x03, 0x19
        /*0042*/ 	.short	0x000c


	//----- nvinfo : EIATTR_PARAM_CBANK
	.align		4
        /*0044*/ 	.byte	0x04, 0x0a
        /*0046*/ 	.short	(.L_71 - .L_70)
	.align		4
.L_70:
        /*0048*/ 	.word	index@(.nv.constant0._Z6assignPjj)
        /*004c*/ 	.short	0x0380
        /*004e*/ 	.short	0x000c


	//----- nvinfo : EIATTR_SW_WAR
	.align		4
.L_71:
        /*0050*/ 	.byte	0x04, 0x36
        /*0052*/ 	.short	(.L_73 - .L_72)
.L_72:
        /*0054*/ 	.word	0x00000008
.L_73:


//--------------------- .nv.callgraph             --------------------------
	.section	.nv.callgraph,"",@"SHT_CUDA_CALLGRAPH"
	.align	4
	.sectionentsize	8
	.align		4
        /*0000*/ 	.word	0x00000000
	.align		4
        /*0004*/ 	.word	0xffffffff
	.align		4
        /*0008*/ 	.word	0x00000000
	.align		4
        /*000c*/ 	.word	0xfffffffe
	.align		4
        /*0010*/ 	.word	0x00000000
	.align		4
        /*0014*/ 	.word	0xfffffffd
	.align		4
        /*0018*/ 	.word	0x00000000
	.align		4
        /*001c*/ 	.word	0xfffffffc


//--------------------- .text._Z9downhill1PjPhS0_ll --------------------------
	.section	.text._Z9downhill1PjPhS0_ll,"ax",@progbits
	.align	128
        .global         _Z9downhill1PjPhS0_ll
        .type           _Z9downhill1PjPhS0_ll,@function
        .size           _Z9downhill1PjPhS0_ll,(.L_x_9 - _Z9downhill1PjPhS0_ll)
        .other          _Z9downhill1PjPhS0_ll,@"STO_CUDA_ENTRY STV_DEFAULT"
_Z9downhill1PjPhS0_ll:
.text._Z9downhill1PjPhS0_ll:
[----:B------:R-:W-:Y:S01]  /*0000*/  LDC R1, c[0x0][0x37c] ;  /* 0x0000df00ff017b82 */ /* 0x000fe20000000800 */
[----:B------:R-:W0:Y:S07]  /*0010*/  S2R R0, SR_TID.X ;  /* 0x0000000000007919 */ /* 0x000e2e0000002100 */
[----:B------:R-:W0:Y:S01]  /*0020*/  S2UR UR4, SR_CTAID.X ;  /* 0x00000000000479c3 */ /* 0x000e220000002500 */
[----:B------:R-:W1:Y:S01]  /*0030*/  LDCU.64 UR6, c[0x0][0x3a0] ;  /* 0x00007400ff0677ac */ /* 0x000e620008000a00 */
[----:B------:R-:W2:Y:S06]  /*0040*/  LDCU.64 UR8, c[0x0][0x398] ;  /* 0x00007300ff0877ac */ /* 0x000eac0008000a00 */
[----:B------:R-:W0:Y:S02]  /*0050*/  LDC R3, c[0x0][0x360] ;  /* 0x0000d800ff037b82 */ /* 0x000e240000000800 */
[----:B0-----:R-:W-:-:S05]  /*0060*/  IMAD R3, R3, UR4, R0 ;  /* 0x0000000403037c24 */ /* 0x001fca000f8e0200 */
[----:B-1----:R-:W-:-:S04]  /*0070*/  IADD3 R2, P1, PT, R3, UR6, RZ ;  /* 0x0000000603027c10 */ /* 0x002fc8000ff3e0ff */
[----:B--2---:R-:W-:Y:S01]  /*0080*/  ISETP.GE.U32.AND P0, PT, R2, UR8, PT ;  /* 0x0000000802007c0c */ /* 0x004fe2000bf06070 */
[----:B------:R-:W-:-:S05]  /*0090*/  IMAD.X R0, RZ, RZ, UR7, P1 ;  /* 0x00000007ff007e24 */ /* 0x000fca00088e06ff */
[----:B------:R-:W-:-:S13]  /*00a0*/  ISETP.GE.AND.EX P0, PT, R0, UR9, PT, P0 ;  /* 0x0000000900007c0c */ /* 0x000fda000bf06300 */
[----:B------:R-:W-:Y:S05]  /*00b0*/  @P0 EXIT ;  /* 0x000000000000094d */ /* 0x000fea0003800000 */
[----:B------:R-:W-:Y:S02]  /*00c0*/  USHF.L.U64.HI UR7, UR6, 0x1, UR7 ;  /* 0x0000000106077899 */ /* 0x000fe40008010207 */
[----:B------:R-:W-:Y:S02]  /*00d0*/  USHF.L.U32 UR6, UR6, 0x1, URZ ;  /* 0x0000000106067899 */ /* 0x000fe400080006ff */
[----:B------:R-:W-:-:S09]  /*00e0*/  UISETP.NE.U32.AND UP0, UPT, UR7, URZ, UPT ;  /* 0x000000ff0700728c */ /* 0x000fd2000bf05070 */
[----:B------:R-:W-:Y:S05]  /*00f0*/  BRA.U UP0, `(.L_x_0) ;  /* 0x0000000100507547 */ /* 0x000fea000b800000 */
[----:B------:R-:W0:Y:S01]  /*0100*/  I2F.U32.RP R6, UR6 ;  /* 0x0000000600067d06 */ /* 0x000e220008209000 */
[----:B------:R-:W-:-:S07]  /*0110*/  ISETP.NE.U32.AND P1, PT, RZ, UR6, PT ;  /* 0x00000006ff007c0c */ /* 0x000fce000bf25070 */
[----:B0-----:R-:W0:Y:S02]  /*0120*/  MUFU.RCP R6, R6 ;  /* 0x0000000600067308 */ /* 0x001e240000001000 */
[----:B0-----:R-:W-:-:S06]  /*0130*/  VIADD R4, R6, 0xffffffe ;  /* 0x0ffffffe06047836 */ /* 0x001fcc0000000000 */
[----:B------:R0:W1:Y:S02]  /*0140*/  F2I.FTZ.U32.TRUNC.NTZ R5, R4 ;  /* 0x0000000400057305 */ /* 0x000064000021f000 */
[----:B0-----:R-:W-:Y:S02]  /*0150*/  IMAD.MOV.U32 R4, RZ, RZ, RZ ;  /* 0x000000ffff047224 */ /* 0x001fe400078e00ff */
[----:B-1----:R-:W-:-:S04]  /*0160*/  IMAD.MOV R7, RZ, RZ, -R5 ;  /* 0x000000ffff077224 */ /* 0x002fc800078e0a05 */
[----:B------:R-:W-:-:S04]  /*0170*/  IMAD R7, R7, UR6, RZ ;  /* 0x0000000607077c24 */ /* 0x000fc8000f8e02ff */
[----:B------:R-:W-:-:S06]  /*0180*/  IMAD.HI.U32 R8, R5, R7, R4 ;  /* 0x0000000705087227 */ /* 0x000fcc00078e0004 */
[----:B------:R-:W-:-:S04]  /*0190*/  IMAD.HI.U32 R8, R8, R3, RZ ;  /* 0x0000000308087227 */ /* 0x000fc800078e00ff */
[----:B------:R-:W-:-:S04]  /*01a0*/  IMAD.MOV R8, RZ, RZ, -R8 ;  /* 0x000000ffff087224 */ /* 0x000fc800078e0a08 */
[----:B------:R-:W-:-:S05]  /*01b0*/  IMAD R3, R8, UR6, R3 ;  /* 0x0000000608037c24 */ /* 0x000fca000f8e0203 */
[----:B------:R-:W-:-:S13]  /*01c0*/  ISETP.GE.U32.AND P0, PT, R3, UR6, PT ;  /* 0x0000000603007c0c */ /* 0x000fda000bf06070 */
[----:B------:R-:W-:-:S05]  /*01d0*/  @P0 VIADD R3, R3, -UR6 ;  /* 0x8000000603030c36 */ /* 0x000fca0008000000 */
[----:B------:R-:W-:-:S13]  /*01e0*/  ISETP.GE.U32.AND P0, PT, R3, UR6, PT ;  /* 0x0000000603007c0c */ /* 0x000fda000bf06070 */
[----:B------:R-:W-:Y:S01]  /*01f0*/  @P0 VIADD R3, R3, -UR6 ;  /* 0x8000000603030c36 */ /* 0x000fe20008000000 */
[----:B------:R-:W-:-:S04]  /*0200*/  @!P1 LOP3.LUT R3, RZ, UR6, RZ, 0x33, !PT ;  /* 0x00000006ff039c12 */ /* 0x000fc8000f8e33ff */
[----:B------:R-:W-:-:S04]  /*0210*/  ISETP.NE.U32.AND P0, PT, R3, RZ, PT ;  /* 0x000000ff0300720c */ /* 0x000fc80003f05070 */
[----:B------:R-:W-:Y:S01]  /*0220*/  ISETP.NE.AND.EX P0, PT, RZ, RZ, PT, P0 ;  /* 0x000000ffff00720c */ /* 0x000fe20003f05300 */
[----:B------:R-:W-:-:S12]  /*0230*/  BRA `(.L_x_1) ;  /* 0x0000000000107947 */ /* 0x000fd80003800000 */
.L_x_0:
[----:B------:R-:W-:-:S07]  /*0240*/  MOV R4, 0x260 ;  /* 0x0000026000047802 */ /* 0x000fce0000000f00 */
[----:B------:R-:W-:Y:S05]  /*0250*/  CALL.REL.NOINC `($__internal_0_$__cuda_sm20_rem_s64) ;  /* 0x0000000000947944 */ /* 0x000fea0003c00000 */
[----:B------:R-:W-:-:S04]  /*0260*/  ISETP.NE.U32.AND P0, PT, R3, RZ, PT ;  /* 0x000000ff0300720c */ /* 0x000fc80003f05070 */
[----:B------:R-:W-:-:S13]  /*0270*/  ISETP.NE.AND.EX P0, PT, R6, RZ, PT, P0 ;  /* 0x000000ff0600720c */ /* 0x000fda0003f05300 */
.L_x_1:
[----:B------:R-:W-:Y:S05]  /*0280*/  @P0 EXIT ;  /* 0x000000000000094d */ /* 0x000fea0003800000 */
[----:B------:R-:W0:Y:S01]  /*0290*/  LDC.64 R6, c[0x0][0x380] ;  /* 0x0000e000ff067b82 */ /* 0x000e220000000a00 */
[----:B------:R-:W1:Y:S01]  /*02a0*/  LDCU.128 UR8, c[0x0][0x390] ;  /* 0x00007200ff0877ac */ /* 0x000e620008000c00 */
[----:B------:R-:W-:Y:S02]  /*02b0*/  LOP3.LUT R3, RZ, R2, RZ, 0x33, !PT ;  /* 0x00000002ff037212 */ /* 0x000fe400078e33ff */
[----:B------:R-:W-:Y:S01]  /*02c0*/  LOP3.LUT R12, RZ, R0, RZ, 0x33, !PT ;  /* 0x00000000ff0c7212 */ /* 0x000fe200078e33ff */
[----:B------:R-:W2:Y:S03]  /*02d0*/  LDCU.64 UR4, c[0x0][0x358] ;  /* 0x00006b00ff0477ac */ /* 0x000ea60008000a00 */
[----:B------:R-:W3:Y:S08]  /*02e0*/  LDC.64 R8, c[0x0][0x3a0] ;  /* 0x0000e800ff087b82 */ /* 0x000ef00000000a00 */
[----:B------:R-:W4:Y:S01]  /*02f0*/  LDC.64 R14, c[0x0][0x388] ;  /* 0x0000e200ff0e7b82 */ /* 0x000f220000000a00 */
[----:B-1----:R-:W-:-:S04]  /*0300*/  IADD3 R3, P0, PT, R3, UR10, RZ ;  /* 0x0000000a03037c10 */ /* 0x002fc8000ff1e0ff */
[----:B------:R-:W-:Y:S02]  /*0310*/  IADD3.X R12, PT, PT, R12, UR11, RZ, P0, !PT ;  /* 0x0000000b0c0c7c10 */ /* 0x000fe400087fe4ff */
[----:B0-----:R-:W-:-:S04]  /*0320*/  LEA R6, P0, R3, R6, 0x2 ;  /* 0x0000000603067211 */ /* 0x001fc800078010ff */
[----:B------:R-:W-:Y:S02]  /*0330*/  LEA.HI.X R7, R3, R7, R12, 0x2, P0 ;  /* 0x0000000703077211 */ /* 0x000fe400000f140c */
[----:B---3--:R-:W-:-:S03]  /*0340*/  LEA R4, P0, R8, R6, 0x2 ;  /* 0x0000000608047211 */ /* 0x008fc600078010ff */
[----:B--2---:R0:W5:Y:S01]  /*0350*/  LDG.E R11, desc[UR4][R6.64] ;  /* 0x00000004060b7981 */ /* 0x004162000c1e1900 */
[----:B------:R-:W-:-:S05]  /*0360*/  LEA.HI.X R5, R8, R7, R9, 0x2, P0 ;  /* 0x0000000708057211 */ /* 0x000fca00000f1409 */
[----:B------:R-:W2:Y:S01]  /*0370*/  LDG.E R10, desc[UR4][R4.64] ;  /* 0x00000004040a7981 */ /* 0x000ea2000c1e1900 */
[----:B------:R-:W-:-:S04]  /*0380*/  IADD3 R9, P0, PT, -R2, UR10, RZ ;  /* 0x0000000a02097c10 */ /* 0x000fc8000ff1e1ff */
[----:B----4-:R-:W-:-:S04]  /*0390*/  IADD3 R8, P1, PT, R9, R14, RZ ;  /* 0x0000000e09087210 */ /* 0x010fc80007f3e0ff */
[----:B------:R-:W-:Y:S01]  /*03a0*/  IADD3.X R9, PT, PT, R15, UR11, ~R0, P1, P0 ;  /* 0x0000000b0f097c10 */ /* 0x000fe20008fe0c00 */
[----:B--2---:R0:W-:Y:S04]  /*03b0*/  STG.E desc[UR4][R6.64], R10 ;  /* 0x0000000a06007986 */ /* 0x0041e8000c101904 */
[----:B------:R-:W2:Y:S01]  /*03c0*/  LDG.E.U8 R8, desc[UR4][R8.64] ;  /* 0x0000000408087981 */ /* 0x000ea2000c1e1100 */
[----:B------:R-:W-:Y:S01]  /*03d0*/  IADD3 R2, P1, PT, R3, UR8, RZ ;  /* 0x0000000803027c10 */ /* 0x000fe2000ff3e0ff */
[----:B------:R-:W-:Y:S03]  /*03e0*/  BSSY.RECONVERGENT B0, `(.L_x_2) ;  /* 0x000000a000007945 */ /* 0x000fe60003800200 */
[----:B------:R-:W-:-:S02]  /*03f0*/  IADD3.X R3, PT, PT, R12, UR9, RZ, P1, !PT ;  /* 0x000000090c037c10 */ /* 0x000fc40008ffe4ff */
[----:B--2---:R-:W-:-:S13]  /*0400*/  ISETP.NE.AND P0, PT, R8, 0x1, PT ;  /* 0x000000010800780c */ /* 0x004fda0003f05270 */
[----:B------:R0:W-:Y:S01]  /*0410*/  @!P0 STG.E desc[UR4][R4.64], RZ ;  /* 0x000000ff04008986 */ /* 0x0001e2000c101904 */
[----:B------:R-:W-:Y:S05]  /*0420*/  @!P0 BRA `(.L_x_3) ;  /* 0x0000000000148947 */ /* 0x000fea0003800000 */
[----:B------:R-:W2:Y:S02]  /*0430*/  LDG.E.U8 R0, desc[UR4][R2.64] ;  /* 0x0000000402007981 */ /* 0x000ea4000c1e1100 */
[----:B--2---:R-:W-:-:S13]  /*0440*/  ISETP.NE.AND P0, PT, R0, 0x1, PT ;  /* 0x000000010000780c */ /* 0x004fda0003f05270 */
[----:B0----5:R-:W-:Y:S01]  /*0450*/  @P0 IMAD.IADD R7, R11, 0x1, R10 ;  /* 0x000000010b070824 */ /* 0x021fe200078e020a */
[----:B------:R1:W-:Y:S04]  /*0460*/  @!P0 STG.E desc[UR4][R4.64], R11 ;  /* 0x0000000b04008986 */ /* 0x0003e8000c101904 */
[----:B------:R1:W-:Y:S02]  /*0470*/  @P0 STG.E desc[UR4][R4.64], R7 ;  /* 0x0000000704000986 */ /* 0x0003e4000c101904 */
.L_x_3:
[----:B------:R-:W-:Y:S05]  /*0480*/  BSYNC.RECONVERGENT B0 ;  /* 0x0000000000007941 */ /* 0x000fea0003800200 */
.L_x_2:
[----:B------:R-:W-:Y:S01]  /*0490*/  STG.E.U8 desc[UR4][R2.64], RZ ;  /* 0x000000ff02007986 */ /* 0x000fe2000c101104 */
[----:B------:R-:W-:Y:S05]  /*04a0*/  EXIT ;  /* 0x000000000000794d */ /* 0x000fea0003800000 */
        .weak           $__internal_0_$__cuda_sm20_rem_s64
        .type           $__internal_0_$__cuda_sm20_rem_s64,@function
        .size           $__internal_0_$__cuda_sm20_rem_s64,(.L_x_9 - $__internal_0_$__cuda_sm20_rem_s64)
$__internal_0_$__cuda_sm20_rem_s64:
[----:B------:R-:W-:Y:S02]  /*04b0*/  UIADD3 UR4, UP1, UPT, URZ, -UR6, URZ ;  /* 0x80000006ff047290 */ /* 0x000fe4000ff3e0ff */
[----:B------:R-:W-:Y:S02]  /*04c0*/  UISETP.GE.AND UP0, UPT, UR7, URZ, UPT ;  /* 0x000000ff0700728c */ /* 0x000fe4000bf06270 */
[----:B------:R-:W-:Y:S02]  /*04d0*/  UIADD3.X UR5, UPT, UPT, URZ, ~UR7, URZ, UP1, !UPT ;  /* 0x80000007ff057290 */ /* 0x000fe40008ffe4ff */
[----:B------:R-:W-:Y:S02]  /*04e0*/  USEL UR4, UR4, UR6, !UP0 ;  /* 0x0000000604047287 */ /* 0x000fe4000c000000 */
[----:B------:R-:W-:-:S09]  /*04f0*/  USEL UR5, UR5, UR7, !UP0 ;  /* 0x0000000705057287 */ /* 0x000fd2000c000000 */
[----:B------:R-:W0:Y:S08]  /*0500*/  I2F.U64.RP R5, UR4 ;  /* 0x0000000400057d12 */ /* 0x000e300008309000 */
[----:B0-----:R-:W0:Y:S02]  /*0510*/  MUFU.RCP R5, R5 ;  /* 0x0000000500057308 */ /* 0x001e240000001000 */
[----:B0-----:R-:W-:-:S06]  /*0520*/  VIADD R6, R5, 0x1ffffffe ;  /* 0x1ffffffe05067836 */ /* 0x001fcc0000000000 */
[----:B------:R-:W0:Y:S02]  /*0530*/  F2I.U64.TRUNC R6, R6 ;  /* 0x0000000600067311 */ /* 0x000e24000020d800 */
[----:B0-----:R-:W-:-:S04]  /*0540*/  IMAD.WIDE.U32 R8, R6, UR4, RZ ;  /* 0x0000000406087c25 */ /* 0x001fc8000f8e00ff */
[----:B------:R-:W-:Y:S01]  /*0550*/  IMAD R9, R6, UR5, R9 ;  /* 0x0000000506097c24 */ /* 0x000fe2000f8e0209 */
[----:B------:R-:W-:-:S03]  /*0560*/  IADD3 R11, P0, PT, RZ, -R8, RZ ;  /* 0x80000008ff0b7210 */ /* 0x000fc60007f1e0ff */
[----:B------:R-:W-:Y:S02]  /*0570*/  IMAD R9, R7, UR4, R9 ;  /* 0x0000000407097c24 */ /* 0x000fe4000f8e0209 */
[----:B------:R-:W-:-:S04]  /*0580*/  IMAD.HI.U32 R8, R6, R11, RZ ;  /* 0x0000000b06087227 */ /* 0x000fc800078e00ff */
[----:B------:R-:W-:Y:S02]  /*0590*/  IMAD.X R13, RZ, RZ, ~R9, P0 ;  /* 0x000000ffff0d7224 */ /* 0x000fe400000e0e09 */
[----:B------:R-:W-:Y:S02]  /*05a0*/  IMAD.MOV.U32 R9, RZ, RZ, R6 ;  /* 0x000000ffff097224 */ /* 0x000fe400078e0006 */
[-C--:B------:R-:W-:Y:S02]  /*05b0*/  IMAD R15, R7, R13.reuse, RZ ;  /* 0x0000000d070f7224 */ /* 0x080fe400078e02ff */
[----:B------:R-:W-:-:S04]  /*05c0*/  IMAD.WIDE.U32 R8, P0, R6, R13, R8 ;  /* 0x0000000d06087225 */ /* 0x000fc80007800008 */
[----:B------:R-:W-:-:S04]  /*05d0*/  IMAD.HI.U32 R5, R7, R13, RZ ;  /* 0x0000000d07057227 */ /* 0x000fc800078e00ff */
[----:B------:R-:W-:-:S04]  /*05e0*/  IMAD.HI.U32 R8, P1, R7, R11, R8 ;  /* 0x0000000b07087227 */ /* 0x000fc80007820008 */
[----:B------:R-:W-:Y:S01]  /*05f0*/  IMAD.X R5, R5, 0x1, R7, P0 ;  /* 0x0000000105057824 */ /* 0x000fe200000e0607 */
[----:B------:R-:W-:-:S04]  /*0600*/  IADD3 R9, P2, PT, R15, R8, RZ ;  /* 0x000000080f097210 */ /* 0x000fc80007f5e0ff */
[----:B------:R-:W-:Y:S01]  /*0610*/  IADD3.X R5, PT, PT, RZ, RZ, R5, P2, P1 ;  /* 0x000000ffff057210 */ /* 0x000fe200017e2405 */
[----:B------:R-:W-:-:S04]  /*0620*/  IMAD.WIDE.U32 R6, R9, UR4, RZ ;  /* 0x0000000409067c25 */ /* 0x000fc8000f8e00ff */
[----:B------:R-:W-:Y:S01]  /*0630*/  IMAD R8, R9, UR5, R7 ;  /* 0x0000000509087c24 */ /* 0x000fe2000f8e0207 */
[----:B------:R-:W-:-:S03]  /*0640*/  IADD3 R7, P0, PT, RZ, -R6, RZ ;  /* 0x80000006ff077210 */ /* 0x000fc60007f1e0ff */
[----:B------:R-:W-:Y:S02]  /*0650*/  IMAD R6, R5, UR4, R8 ;  /* 0x0000000405067c24 */ /* 0x000fe4000f8e0208 */
[----:B------:R-:W-:-:S04]  /*0660*/  IMAD.HI.U32 R8, R9, R7, RZ ;  /* 0x0000000709087227 */ /* 0x000fc800078e00ff */
[----:B------:R-:W-:-:S04]  /*0670*/  IMAD.X R6, RZ, RZ, ~R6, P0 ;  /* 0x000000ffff067224 */ /* 0x000fc800000e0e06 */
[----:B------:R-:W-:-:S04]  /*0680*/  IMAD.WIDE.U32 R8, P0, R9, R6, R8 ;  /* 0x0000000609087225 */ /* 0x000fc80007800008 */
[C---:B------:R-:W-:Y:S02]  /*0690*/  IMAD R11, R5.reuse, R6, RZ ;  /* 0x00000006050b7224 */ /* 0x040fe400078e02ff */
[----:B------:R-:W-:-:S04]  /*06a0*/  IMAD.HI.U32 R8, P1, R5, R7, R8 ;  /* 0x0000000705087227 */ /* 0x000fc80007820008 */
[----:B------:R-:W-:Y:S01]  /*06b0*/  IMAD.HI.U32 R10, R5, R6, RZ ;  /* 0x00000006050a7227 */ /* 0x000fe200078e00ff */
[----:B------:R-:W-:-:S03]  /*06c0*/  IADD3 R8, P2, PT, R11, R8, RZ ;  /* 0x000000080b087210 */ /* 0x000fc60007f5e0ff */
[----:B------:R-:W-:Y:S02]  /*06d0*/  IMAD.X R5, R10, 0x1, R5, P0 ;  /* 0x000000010a057824 */ /* 0x000fe400000e0605 */
[----:B------:R-:W-:-:S03]  /*06e0*/  IMAD.HI.U32 R6, R8, R3, RZ ;  /* 0x0000000308067227 */ /* 0x000fc600078e00ff */
[----:B------:R-:W-:Y:S01]  /*06f0*/  IADD3.X R5, PT, PT, RZ, RZ, R5, P2, P1 ;  /* 0x000000ffff057210 */ /* 0x000fe200017e2405 */
[----:B------:R-:W-:Y:S02]  /*0700*/  IMAD.MOV.U32 R7, RZ, RZ, RZ ;  /* 0x000000ffff077224 */ /* 0x000fe400078e00ff */
[----:B------:R-:W-:-:S04]  /*0710*/  IMAD.WIDE.U32 R6, RZ, R8, R6 ;  /* 0x00000008ff067225 */ /* 0x000fc800078e0006 */
[----:B------:R-:W-:-:S05]  /*0720*/  IMAD.HI.U32 R5, P0, R5, R3, R6 ;  /* 0x0000000305057227 */ /* 0x000fca0007800006 */
[----:B------:R-:W-:Y:S01]  /*0730*/  IADD3 R9, P1, PT, RZ, R5, RZ ;  /* 0x00000005ff097210 */ /* 0x000fe20007f3e0ff */
[----:B------:R-:W-:-:S04]  /*0740*/  IMAD.X R5, RZ, RZ, RZ, P0 ;  /* 0x000000ffff057224 */ /* 0x000fc800000e06ff */
[----:B------:R-:W-:-:S04]  /*0750*/  IMAD.WIDE.U32 R6, R9, UR4, RZ ;  /* 0x0000000409067c25 */ /* 0x000fc8000f8e00ff */
[----:B------:R-:W-:Y:S01]  /*0760*/  IMAD.X R5, RZ, RZ, R5, P1 ;  /* 0x000000ffff057224 */ /* 0x000fe200008e0605 */
[----:B------:R-:W-:Y:S01]  /*0770*/  IADD3 R3, P1, PT, -R6, R3, RZ ;  /* 0x0000000306037210 */ /* 0x000fe20007f3e1ff */
[----:B------:R-:W-:-:S03]  /*0780*/  IMAD R8, R9, UR5, R7 ;  /* 0x0000000509087c24 */ /* 0x000fc6000f8e0207 */
[----:B------:R-:W-:Y:S01]  /*0790*/  ISETP.GE.U32.AND P0, PT, R3, UR4, PT ;  /* 0x0000000403007c0c */ /* 0x000fe2000bf06070 */
[----:B------:R-:W-:-:S04]  /*07a0*/  IMAD R5, R5, UR4, R8 ;  /* 0x0000000405057c24 */ /* 0x000fc8000f8e0208 */
[----:B------:R-:W-:Y:S01]  /*07b0*/  IMAD.X R6, RZ, RZ, ~R5, P1 ;  /* 0x000000ffff067224 */ /* 0x000fe200008e0e05 */
[----:B------:R-:W-:-:S04]  /*07c0*/  IADD3 R8, P1, PT, R3, -UR4, RZ ;  /* 0x8000000403087c10 */ /* 0x000fc8000ff3e0ff */
[C---:B------:R-:W-:Y:S02]  /*07d0*/  ISETP.GE.U32.AND.EX P0, PT, R6.reuse, UR5, PT, P0 ;  /* 0x0000000506007c0c */ /* 0x040fe4000bf06100 */
[----:B------:R-:W-:Y:S02]  /*07e0*/  IADD3.X R5, PT, PT, R6, ~UR5, RZ, P1, !PT ;  /* 0x8000000506057c10 */ /* 0x000fe40008ffe4ff */
[----:B------:R-:W-:Y:S02]  /*07f0*/  SEL R8, R8, R3, P0 ;  /* 0x0000000308087207 */ /* 0x000fe40000000000 */
[----:B------:R-:W-:Y:S02]  /*0800*/  SEL R5, R5, R6, P0 ;  /* 0x0000000605057207 */ /* 0x000fe40000000000 */
[C---:B------:R-:W-:Y:S02]  /*0810*/  ISETP.GE.U32.AND P0, PT, R8.reuse, UR4, PT ;  /* 0x0000000408007c0c */ /* 0x040fe4000bf06070 */
[----:B------:R-:W-:-:S02]  /*0820*/  IADD3 R3, P2, PT, R8, -UR4, RZ ;  /* 0x8000000408037c10 */ /* 0x000fc4000ff5e0ff */
[C---:B------:R-:W-:Y:S02]  /*0830*/  ISETP.GE.U32.AND.EX P0, PT, R5.reuse, UR5, PT, P0 ;  /* 0x0000000505007c0c */ /* 0x040fe4000bf06100 */
[----:B------:R-:W-:Y:S02]  /*0840*/  IADD3.X R6, PT, PT, R5, ~UR5, RZ, P2, !PT ;  /* 0x8000000505067c10 */ /* 0x000fe400097fe4ff */
[----:B------:R-:W-:Y:S02]  /*0850*/  ISETP.NE.U32.AND P1, PT, RZ, UR6, PT ;  /* 0x00000006ff007c0c */ /* 0x000fe4000bf25070 */
[----:B------:R-:W-:Y:S01]  /*0860*/  SEL R6, R6, R5, P0 ;  /* 0x0000000506067207 */ /* 0x000fe20000000000 */
[----:B------:R-:W-:Y:S01]  /*0870*/  IMAD.MOV.U32 R5, RZ, RZ, 0x0 ;  /* 0x00000000ff057424 */ /* 0x000fe200078e00ff */
[----:B------:R-:W-:Y:S02]  /*0880*/  ISETP.NE.AND.EX P1, PT, RZ, UR7, PT, P1 ;  /* 0x00000007ff007c0c */ /* 0x000fe4000bf25310 */
[----:B------:R-:W-:-:S02]  /*0890*/  SEL R3, R3, R8, P0 ;  /* 0x0000000803037207 */ /* 0x000fc40000000000 */
[----:B------:R-:W-:Y:S02]  /*08a0*/  SEL R6, R6, 0xffffffff, P1 ;  /* 0xffffffff06067807 */ /* 0x000fe40000800000 */
[----:B------:R-:W-:Y:S01]  /*08b0*/  SEL R3, R3, 0xffffffff, P1 ;  /* 0xffffffff03037807 */ /* 0x000fe20000800000 */
[----:B------:R-:W-:Y:S06]  /*08c0*/  RET.REL.NODEC R4 `(_Z9downhill1PjPhS0_ll) ;  /* 0xfffffff404cc7950 */ /* 0x000fec0003c3ffff */
.L_x_4:
[----:B------:R-:W-:-:S00]  /*08d0*/  BRA `(.L_x_4) ;  /* 0xfffffffc00fc7947 */ /* 0x000fc0000383ffff */
[----:B------:R-:W-:-:S00]  /*08e0*/  NOP ;  /* 0x0000000000007918 */ /* 0x000fc00000000000 */
        /* <DEDUP_REMOVED lines=9> */
.L_x_9:


//--------------------- .text._Z7uphill1PjPhS0_ll --------------------------
	.section	.text._Z7uphill1PjPhS0_ll,"ax",@progbits
	.align	128
        .global         _Z7uphill1PjPhS0_ll
        .type           _Z7uphill1PjPhS0_ll,@function
        .size           _Z7uphill1PjPhS0_ll,(.L_x_10 - _Z7uphill1PjPhS0_ll)
        .other          _Z7uphill1PjPhS0_ll,@"STO_CUDA_ENTRY STV_DEFAULT"
_Z7uphill1PjPhS0_ll:
.text._Z7uphill1PjPhS0_ll:
        /* <DEDUP_REMOVED lines=36> */
.L_x_5:
[----:B------:R-:W-:-:S07]  /*0240*/  MOV R4, 0x260 ;  /* 0x0000026000047802 */ /* 0x000fce0000000f00 */
[----:B------:R-:W-:Y:S05]  /*0250*/  CALL.REL.NOINC `($__internal_1_$__cuda_sm20_rem_s64) ;  /* 0x0000000000847944 */ /* 0x000fea0003c00000 */
[----:B------:R-:W-:-:S04]  /*0260*/  ISETP.NE.U32.AND P0, PT, R6, RZ, PT ;  /* 0x000000ff0600720c */ /* 0x000fc80003f05070 */
[----:B------:R-:W-:-:S13]  /*0270*/  ISETP.NE.AND.EX P0, PT, R7, RZ, PT, P0 ;  /* 0x000000ff0700720c */ /* 0x000fda0003f05300 */
.L_x_6:
[----:B------:R-:W-:Y:S05]  /*0280*/  @P0 EXIT ;  /* 0x000000000000094d */ /* 0x000fea0003800000 */
[----:B------:R-:W0:Y:S01]  /*0290*/  LDC.64 R8, c[0x0][0x398] ;  /* 0x0000e600ff087b82 */ /* 0x000e220000000a00 */
[----:B------:R-:W1:Y:S01]  /*02a0*/  LDCU.64 UR4, c[0x0][0x358] ;  /* 0x00006b00ff0477ac */ /* 0x000e620008000a00 */
[----:B------:R-:W-:-:S06]  /*02b0*/  LOP3.LUT R5, RZ, R3, RZ, 0x33, !PT ;  /* 0x00000003ff057212 */ /* 0x000fcc00078e33ff */
[----:B------:R-:W2:Y:S01]  /*02c0*/  LDC.64 R6, c[0x0][0x390] ;  /* 0x0000e400ff067b82 */ /* 0x000ea20000000a00 */
[----:B0-----:R-:W-:-:S04]  /*02d0*/  IADD3 R5, P0, PT, R5, R8, RZ ;  /* 0x0000000805057210 */ /* 0x001fc80007f1e0ff */
[----:B--2---:R-:W-:-:S04]  /*02e0*/  IADD3 R4, P1, PT, R5, R6, RZ ;  /* 0x0000000605047210 */ /* 0x004fc80007f3e0ff */
[----:B------:R-:W-:-:S05]  /*02f0*/  IADD3.X R5, PT, PT, R7, -0x1, R9, P1, P0 ;  /* 0xffffffff07057810 */ /* 0x000fca0000fe0409 */
[----:B-1----:R-:W2:Y:S01]  /*0300*/  LDG.E.U8 R12, desc[UR4][R4.64] ;  /* 0x00000004040c7981 */ /* 0x002ea2000c1e1100 */
[----:B------:R-:W-:-:S04]  /*0310*/  LOP3.LUT R15, RZ, R0, RZ, 0x33, !PT ;  /* 0x00000000ff0f7212 */ /* 0x000fc800078e33ff */
[----:B------:R-:W-:Y:S02]  /*0320*/  IADD3 R15, P1, PT, R15, R8, RZ ;  /* 0x000000080f0f7210 */ /* 0x000fe40007f3e0ff */
[----:B------:R-:W-:Y:S02]  /*0330*/  LOP3.LUT R8, RZ, R2, RZ, 0x33, !PT ;  /* 0x00000002ff087212 */ /* 0x000fe400078e33ff */
[----:B--2---:R-:W-:-:S13]  /*0340*/  ISETP.NE.AND P0, PT, R12, RZ, PT ;  /* 0x000000ff0c00720c */ /* 0x004fda0003f05270 */
[----:B------:R-:W0:Y:S01]  /*0350*/  @!P0 LDC.64 R10, c[0x0][0x380] ;  /* 0x0000e000ff0a8b82 */ /* 0x000e220000000a00 */
[----:B------:R-:W-:-:S07]  /*0360*/  @!P0 IMAD.X R0, R8, 0x1, R9, P1 ;  /* 0x0000000108008824 */ /* 0x000fce00008e0609 */
[----:B------:R-:W1:Y:S01]  /*0370*/  @!P0 LDC.64 R16, c[0x0][0x3a0] ;  /* 0x0000e800ff108b82 */ /* 0x000e620000000a00 */
[----:B0-----:R-:W-:-:S04]  /*0380*/  @!P0 LEA R10, P2, R15, R10, 0x2 ;  /* 0x0000000a0f0a8211 */ /* 0x001fc800078410ff */
[----:B------:R-:W-:Y:S02]  /*0390*/  @!P0 LEA.HI.X R11, R15, R11, R0, 0x2, P2 ;  /* 0x0000000b0f0b8211 */ /* 0x000fe400010f1400 */
[----:B-1----:R-:W-:-:S03]  /*03a0*/  @!P0 LEA R2, P2, R16, R10, 0x2 ;  /* 0x0000000a10028211 */ /* 0x002fc600078410ff */
[----:B------:R-:W2:Y:S01]  /*03b0*/  @!P0 LDG.E R10, desc[UR4][R10.64] ;  /* 0x000000040a0a8981 */ /* 0x000ea2000c1e1900 */
[----:B------:R-:W-:-:S05]  /*03c0*/  @!P0 LEA.HI.X R3, R16, R11, R17, 0x2, P2 ;  /* 0x0000000b10038211 */ /* 0x000fca00010f1411 */
[----:B------:R-:W2:Y:S01]  /*03d0*/  @!P0 LDG.E R13, desc[UR4][R2.64] ;  /* 0x00000004020d8981 */ /* 0x000ea2000c1e1900 */
[----:B------:R-:W-:-:S04]  /*03e0*/  IADD3 R6, P2, PT, R15, R6, RZ ;  /* 0x000000060f067210 */ /* 0x000fc80007f5e0ff */
[----:B------:R-:W-:Y:S01]  /*03f0*/  IADD3.X R7, PT, PT, R7, R8, R9, P2, P1 ;  /* 0x0000000807077210 */ /* 0x000fe200017e2409 */
[----:B--2---:R-:W-:-:S05]  /*0400*/  @!P0 IMAD.IADD R13, R10, 0x1, R13 ;  /* 0x000000010a0d8824 */ /* 0x004fca00078e020d */
[----:B------:R-:W-:Y:S04]  /*0410*/  @!P0 STG.E desc[UR4][R2.64], R13 ;  /* 0x0000000d02008986 */ /* 0x000fe8000c101904 */
[----:B------:R-:W2:Y:S04]  /*0420*/  LDG.E.U8 R7, desc[UR4][R6.64] ;  /* 0x0000000406077981 */ /* 0x000ea8000c1e1100 */
[----:B------:R-:W2:Y:S02]  /*0430*/  @!P0 LDG.E.U8 R12, desc[UR4][R4.64] ;  /* 0x00000004040c8981 */ /* 0x000ea4000c1e1100 */
[----:B--2---:R-:W-:-:S05]  /*0440*/  LOP3.LUT R9, R12, R7, RZ, 0xfc, !PT ;  /* 0x000000070c097212 */ /* 0x004fca00078efcff */
[----:B------:R-:W-:Y:S01]  /*0450*/  STG.E.U8 desc[UR4][R4.64], R9 ;  /* 0x0000000904007986 */ /* 0x000fe2000c101104 */
[----:B------:R-:W-:Y:S05]  /*0460*/  EXIT ;  /* 0x000000000000794d */ /* 0x000fea0003800000 */
        .weak           $__internal_1_$__cuda_sm20_rem_s64
        .type           $__internal_1_$__cuda_sm20_rem_s64,@function
        .size           $__internal_1_$__cuda_sm20_rem_s64,(.L_x_10 - $__internal_1_$__cuda_sm20_rem_s64)
$__internal_1_$__cuda_sm20_rem_s64:
        /* <DEDUP_REMOVED lines=57> */
[----:B------:R-:W-:Y:S02]  /*0800*/  ISETP.NE.U32.AND P1, PT, RZ, UR6, PT ;  /* 0x00000006ff007c0c */ /* 0x000fe4000bf25070 */
[----:B------:R-:W-:Y:S02]  /*0810*/  IADD3.X R7, PT, PT, R8, ~UR5, RZ, P2, !PT ;  /* 0x8000000508077c10 */ /* 0x000fe400097fe4ff */
[----:B------:R-:W-:Y:S01]  /*0820*/  SEL R6, R6, R5, P0 ;  /* 0x0000000506067207 */ /* 0x000fe20000000000 */
[----:B------:R-:W-:Y:S01]  /*0830*/  IMAD.MOV.U32 R5, RZ, RZ, 0x0 ;  /* 0x00000000ff057424 */ /* 0x000fe200078e00ff */
[----:B------:R-:W-:Y:S02]  /*0840*/  ISETP.NE.AND.EX P1, PT, RZ, UR7, PT, P1 ;  /* 0x00000007ff007c0c */ /* 0x000fe4000bf25310 */
[----:B------:R-:W-:-:S02]  /*0850*/  SEL R7, R7, R8, P0 ;  /* 0x0000000807077207 */ /* 0x000fc40000000000 */
[----:B------:R-:W-:Y:S02]  /*0860*/  SEL R6, R6, 0xffffffff, P1 ;  /* 0xffffffff06067807 */ /* 0x000fe40000800000 */
[----:B------:R-:W-:Y:S01]  /*0870*/  SEL R7, R7, 0xffffffff, P1 ;  /* 0xffffffff07077807 */ /* 0x000fe20000800000 */
[----:B------:R-:W-:Y:S06]  /*0880*/  RET.REL.NODEC R4 `(_Z7uphill1PjPhS0_ll) ;  /* 0xfffffff404dc7950 */ /* 0x000fec0003c3ffff */
.L_x_7:
        /* <DEDUP_REMOVED lines=15> */
.L_x_10:


//--------------------- .text._Z6assignPjj        --------------------------
	.section	.text._Z6assignPjj,"ax",@progbits
	.align	128
        .global         _Z6assignPjj
        .type           _Z6assignPjj,@function
        .size           _Z6assignPjj,(.L_x_13 - _Z6assignPjj)
        .other          _Z6assignPjj,@"STO_CUDA_ENTRY STV_DEFAULT"
_Z6assignPjj:
.text._Z6assignPjj:
[----:B------:R-:W-:Y:S08]  /*0000*/  LDC R1, c[0x0][0x37c] ;  /* 0x0000df00ff017b82 */ /* 0x000ff00000000800 */
[----:B------:R-:W0:Y:S01]  /*0010*/  LDC R5, c[0x0][0x388] ;  /* 0x0000e200ff057b82 */ /* 0x000e220000000800 */
[----:B------:R-:W0:Y:S07]  /*0020*/  LDCU.64 UR4, c[0x0][0x358] ;  /* 0x00006b00ff0477ac */ /* 0x000e2e0008000a00 */
[----:B------:R-:W0:Y:S02]  /*0030*/  LDC.64 R2, c[0x0][0x380] ;  /* 0x0000e000ff027b82 */ /* 0x000e240000000a00 */
[----:B0-----:R-:W-:Y:S01]  /*0040*/  STG.E desc[UR4][R2.64], R5 ;  /* 0x0000000502007986 */ /* 0x001fe2000c101904 */
[----:B------:R-:W-:Y:S05]  /*0050*/  EXIT ;  /* 0x000000000000794d */ /* 0x000fea0003800000 */
.L_x_8:
        /* <DEDUP_REMOVED lines=10> */
.L_x_13:


//--------------------- .nv.shared.reserved.0     --------------------------
	.section	.nv.shared.reserved.0,"aw",@nobits
	.weak		__nv_reservedSMEM_offset_0_alias
	.size		__nv_reservedSMEM_offset_0_alias, 0, 64
	.other		__nv_reservedSMEM_offset_0_alias,@"STO_CUDA_RESERVED_SHARED STV_DEFAULT"
__nv_reservedSMEM_offset_0_alias:
	.zero		0
	.zero		64


//--------------------- .nv.constant0._Z9downhill1PjPhS0_ll --------------------------
	.section	.nv.constant0._Z9downhill1PjPhS0_ll,"a",@progbits
	.sectionflags	@""
	.align	4
.nv.constant0._Z9downhill1PjPhS0_ll:
	.zero		936


//--------------------- .nv.constant0._Z7uphill1PjPhS0_ll --------------------------
	.section	.nv.constant0._Z7uphill1PjPhS0_ll,"a",@progbits
	.sectionflags	@""
	.align	4
.nv.constant0._Z7uphill1PjPhS0_ll:
	.zero		936


//--------------------- .nv.constant0._Z6assignPjj --------------------------
	.section	.nv.constant0._Z6assignPjj,"a",@progbits
	.sectionflags	@""
	.align	4
.nv.constant0._Z6assignPjj:
	.zero		908


//--------------------- SYMBOLS --------------------------

	.type		.nv.reservedSmem.offset0,@object
	.size		.nv.reservedSmem.offset0,0x4
